	.headerflags	@"EF_CUDA_TEXMODE_UNIFIED EF_CUDA_64BIT_ADDRESS EF_CUDA_ACCELERATORS EF_CUDA_SM90 EF_CUDA_VIRTUAL_SM(EF_CUDA_SM90)"
	.elftype	@"ET_EXEC"


//--------------------- .nv.info                  --------------------------
	.section	.nv.info,"",@"SHT_CUDA_INFO"
	.align	4


	//----- nvinfo : EIATTR_REGCOUNT
	.align		4
        /*0000*/ 	.byte	0x04, 0x2f
        /*0002*/ 	.short	(.L_3 - .L_2)
	.align		4
.L_2:
        /*0004*/ 	.word	index@(triton_poi_fused__native_batch_norm_legit_no_training_convolution_relu_65)
        /*0008*/ 	.word	0x00000017


	//----- nvinfo : EIATTR_MIN_STACK_SIZE
	.align		4
.L_3:
        /*000c*/ 	.byte	0x04, 0x12
        /*000e*/ 	.short	(.L_5 - .L_4)
	.align		4
.L_4:
        /*0010*/ 	.word	index@(triton_poi_fused__native_batch_norm_legit_no_training_convolution_relu_65)
        /*0014*/ 	.word	0x00000000


	//----- nvinfo : EIATTR_FRAME_SIZE
	.align		4
.L_5:
        /*0018*/ 	.byte	0x04, 0x11
        /*001a*/ 	.short	(.L_7 - .L_6)
	.align		4
.L_6:
        /*001c*/ 	.word	index@(triton_poi_fused__native_batch_norm_legit_no_training_convolution_relu_65)
        /*0020*/ 	.word	0x00000000


	//----- nvinfo : EIATTR_MIN_STACK_SIZE
	.align		4
.L_7:
        /*0024*/ 	.byte	0x04, 0x12
        /*0026*/ 	.short	(.L_9 - .L_8)
	.align		4
.L_8:
        /*0028*/ 	.word	index@(triton_poi_fused__native_batch_norm_legit_no_training_convolution_relu_65)
        /*002c*/ 	.word	0x00000000
.L_9:


//--------------------- .nv.info.triton_poi_fused__native_batch_norm_legit_no_training_convolution_relu_65 --------------------------
	.section	.nv.info.triton_poi_fused__native_batch_norm_legit_no_training_convolution_relu_65,"",@"SHT_CUDA_INFO"
	.sectionflags	@""
	.align	4


	//----- nvinfo : EIATTR_CUDA_API_VERSION
	.align		4
        /*0000*/ 	.byte	0x04, 0x37
        /*0002*/ 	.short	(.L_11 - .L_10)
.L_10:
        /*0004*/ 	.word	0x0000007c


	//----- nvinfo : EIATTR_KPARAM_INFO
	.align		4
.L_11:
        /*0008*/ 	.byte	0x04, 0x17
        /*000a*/ 	.short	(.L_13 - .L_12)
.L_12:
        /*000c*/ 	.word	0x00000000
        /*0010*/ 	.short	0x0007
        /*0012*/ 	.short	0x0038
        /*0014*/ 	.byte	0x00, 0xf0, 0x11, 0x00


	//----- nvinfo : EIATTR_KPARAM_INFO
	.align		4
.L_13:
        /*0018*/ 	.byte	0x04, 0x17
        /*001a*/ 	.short	(.L_15 - .L_14)
.L_14:
        /*001c*/ 	.word	0x00000000
        /*0020*/ 	.short	0x0006
        /*0022*/ 	.short	0x0030
        /*0024*/ 	.byte	0x00, 0xf4, 0x21, 0x00


	//----- nvinfo : EIATTR_KPARAM_INFO
	.align		4
.L_15:
        /*0028*/ 	.byte	0x04, 0x17
        /*002a*/ 	.short	(.L_17 - .L_16)
.L_16:
        /*002c*/ 	.word	0x00000000
        /*0030*/ 	.short	0x0005
        /*0032*/ 	.short	0x0028
        /*0034*/ 	.byte	0x00, 0xf4, 0x21, 0x00


	//----- nvinfo : EIATTR_KPARAM_INFO
	.align		4
.L_17:
        /*0038*/ 	.byte	0x04, 0x17
        /*003a*/ 	.short	(.L_19 - .L_18)
.L_18:
        /*003c*/ 	.word	0x00000000
        /*0040*/ 	.short	0x0004
        /*0042*/ 	.short	0x0020
        /*0044*/ 	.byte	0x00, 0xf4, 0x21, 0x00


	//----- nvinfo : EIATTR_KPARAM_INFO
	.align		4
.L_19:
        /*0048*/ 	.byte	0x04, 0x17
        /*004a*/ 	.short	(.L_21 - .L_20)
.L_20:
        /*004c*/ 	.word	0x00000000
        /*0050*/ 	.short	0x0003
        /*0052*/ 	.short	0x0018
        /*0054*/ 	.byte	0x00, 0xf4, 0x21, 0x00


	//----- nvinfo : EIATTR_KPARAM_INFO
	.align		4
.L_21:
        /*0058*/ 	.byte	0x04, 0x17
        /*005a*/ 	.short	(.L_23 - .L_22)
.L_22:
        /*005c*/ 	.word	0x00000000
        /*0060*/ 	.short	0x0002
        /*0062*/ 	.short	0x0010
        /*0064*/ 	.byte	0x00, 0xf4, 0x21, 0x00


	//----- nvinfo : EIATTR_KPARAM_INFO
	.align		4
.L_23:
        /*0068*/ 	.byte	0x04, 0x17
        /*006a*/ 	.short	(.L_25 - .L_24)
.L_24:
        /*006c*/ 	.word	0x00000000
        /*0070*/ 	.short	0x0001
        /*0072*/ 	.short	0x0008
        /*0074*/ 	.byte	0x00, 0xf4, 0x21, 0x00


	//----- nvinfo : EIATTR_KPARAM_INFO
	.align		4
.L_25:
        /*0078*/ 	.byte	0x04, 0x17
        /*007a*/ 	.short	(.L_27 - .L_26)
.L_26:
        /*007c*/ 	.word	0x00000000
        /*0080*/ 	.short	0x0000
        /*0082*/ 	.short	0x0000
        /*0084*/ 	.byte	0x00, 0xf4, 0x21, 0x00


	//----- nvinfo : EIATTR_SPARSE_MMA_MASK
	.align		4
.L_27:
        /*0088*/ 	.byte	0x03, 0x50
        /*008a*/ 	.short	0x0000


	//----- nvinfo : EIATTR_MAXREG_COUNT
	.align		4
        /*008c*/ 	.byte	0x03, 0x1b
        /*008e*/ 	.short	0x00ff


	//----- nvinfo : EIATTR_EXIT_INSTR_OFFSETS
	.align		4
        /*0090*/ 	.byte	0x04, 0x1c
        /*0092*/ 	.short	(.L_29 - .L_28)


	//   ....[0]....
.L_28:
        /*0094*/ 	.word	0x00000350


	//   ....[1]....
        /*0098*/ 	.word	0x00000370


	//----- nvinfo : EIATTR_REQNTID
	.align		4
.L_29:
        /*009c*/ 	.byte	0x04, 0x10
        /*009e*/ 	.short	(.L_31 - .L_30)
.L_30:
        /*00a0*/ 	.word	0x00000080
        /*00a4*/ 	.word	0x00000001
        /*00a8*/ 	.word	0x00000001


	//----- nvinfo : EIATTR_CBANK_PARAM_SIZE
	.align		4
.L_31:
        /*00ac*/ 	.byte	0x03, 0x19
        /*00ae*/ 	.short	0x003c


	//----- nvinfo : EIATTR_PARAM_CBANK
	.align		4
        /*00b0*/ 	.byte	0x04, 0x0a
        /*00b2*/ 	.short	(.L_33 - .L_32)
	.align		4
.L_32:
        /*00b4*/ 	.word	index@(.nv.constant0.triton_poi_fused__native_batch_norm_legit_no_training_convolution_relu_65)
        /*00b8*/ 	.short	0x0210
        /*00ba*/ 	.short	0x003c


	//----- nvinfo : EIATTR_SW_WAR
	.align		4
.L_33:
        /*00bc*/ 	.byte	0x04, 0x36
        /*00be*/ 	.short	(.L_35 - .L_34)
.L_34:
        /*00c0*/ 	.word	0x00000008
.L_35:


//--------------------- .nv.callgraph             --------------------------
	.section	.nv.callgraph,"",@"SHT_CUDA_CALLGRAPH"
	.align	4
	.sectionentsize	8
	.align		4
        /*0000*/ 	.word	0x00000000
	.align		4
        /*0004*/ 	.word	0xffffffff
	.align		4
        /*0008*/ 	.word	0x00000000
	.align		4
        /*000c*/ 	.word	0xfffffffe
	.align		4
        /*0010*/ 	.word	0x00000000
	.align		4
        /*0014*/ 	.word	0xfffffffd
	.align		4
        /*0018*/ 	.word	0x00000000
	.align		4
        /*001c*/ 	.word	0xfffffffc


//--------------------- .nv.constant4             --------------------------
	.section	.nv.constant4,"a",@progbits
	.align	8
	.align		8
.nv.constant4:
        /*0000*/ 	.dword	_$_str
	.align		8
        /*0008*/ 	.dword	_$_str_$_2


//--------------------- .text.triton_poi_fused__native_batch_norm_legit_no_training_convolution_relu_65 --------------------------
	.section	.text.triton_poi_fused__native_batch_norm_legit_no_training_convolution_relu_65,"ax",@progbits
	.align	128
        .global         triton_poi_fused__native_batch_norm_legit_no_training_convolution_relu_65
        .type           triton_poi_fused__native_batch_norm_legit_no_training_convolution_relu_65,@function
        .size           triton_poi_fused__native_batch_norm_legit_no_training_convolution_relu_65,(.L_x_1 - triton_poi_fused__native_batch_norm_legit_no_training_convolution_relu_65)
        .other          triton_poi_fused__native_batch_norm_legit_no_training_convolution_relu_65,@"STO_CUDA_ENTRY STV_DEFAULT"
triton_poi_fused__native_batch_norm_legit_no_training_convolution_relu_65:
.text.triton_poi_fused__native_batch_norm_legit_no_training_convolution_relu_65:
[----:B------:R-:W0:Y:S01]  /*0000*/  LDC R1, c[0x0][0x28] ;  /* 0x00000a00ff017b82 */ /* 0x000e220000000800 */
[----:B------:R-:W1:Y:S07]  /*0010*/  S2R R2, SR_TID.X ;  /* 0x0000000000027919 */ /* 0x000e6e0000002100 */
[----:B------:R-:W2:Y:S01]  /*0020*/  LDC.64 R12, c[0x0][0x228] ;  /* 0x00008a00ff0c7b82 */ /* 0x000ea20000000a00 */
[----:B------:R-:W-:Y:S01]  /*0030*/  ULDC.64 UR4, c[0x0][0x208] ;  /* 0x0000820000047ab9 */ /* 0x000fe20000000a00 */
[----:B------:R-:W3:Y:S06]  /*0040*/  S2R R3, SR_CTAID.X ;  /* 0x0000000000037919 */ /* 0x000eec0000002500 */
[----:B------:R-:W4:Y:S08]  /*0050*/  LDC.64 R10, c[0x0][0x218] ;  /* 0x00008600ff0a7b82 */ /* 0x000f300000000a00 */
[----:B------:R-:W5:Y:S08]  /*0060*/  LDC.64 R14, c[0x0][0x220] ;  /* 0x00008800ff0e7b82 */ /* 0x000f700000000a00 */
[----:B------:R-:W5:Y:S01]  /*0070*/  LDC.64 R16, c[0x0][0x230] ;  /* 0x00008c00ff107b82 */ /* 0x000f620000000a00 */
[----:B-1----:R-:W-:-:S07]  /*0080*/  LOP3.LUT R2, R2, 0x7f, RZ, 0xc0, !PT ;  /* 0x0000007f02027812 */ /* 0x002fce00078ec0ff */
[----:B------:R-:W1:Y:S01]  /*0090*/  LDC.64 R6, c[0x0][0x238] ;  /* 0x00008e00ff067b82 */ /* 0x000e620000000a00 */
[----:B---3--:R-:W-:Y:S01]  /*00a0*/  LEA R3, R3, R2, 0x7 ;  /* 0x0000000203037211 */ /* 0x008fe200078e38ff */
[----:B------:R-:W-:-:S03]  /*00b0*/  HFMA2.MMA R2, -RZ, RZ, 0, 0 ;  /* 0x00000000ff027435 */ /* 0x000fc600000001ff */
[----:B------:R-:W-:-:S07]  /*00c0*/  ISETP.GE.AND P0, PT, R3, 0xe00, PT ;  /* 0x00000e000300780c */ /* 0x000fce0003f06270 */
[----:B------:R-:W-:-:S05]  /*00d0*/  IMAD.HI R0, R3, -0x6db6db6d, R2 ;  /* 0x9249249303007827 */ /* 0x000fca00078e0202 */
[----:B------:R-:W-:-:S04]  /*00e0*/  SHF.R.U32.HI R5, RZ, 0x1f, R0 ;  /* 0x0000001fff057819 */ /* 0x000fc80000011600 */
[----:B------:R-:W-:Y:S02]  /*00f0*/  LEA.HI.SX32 R5, R0, R5, 0x19 ;  /* 0x0000000500057211 */ /* 0x000fe400078fcaff */
[----:B------:R-:W-:-:S03]  /*0100*/  MOV R0, RZ ;  /* 0x000000ff00007202 */ /* 0x000fc60000000f00 */
[----:B------:R-:W-:Y:S02]  /*0110*/  IMAD R19, R5, -0xe0, R3 ;  /* 0xffffff2005137824 */ /* 0x000fe400078e0203 */
[----:B------:R-:W3:Y:S02]  /*0120*/  LDC.64 R4, c[0x0][0x210] ;  /* 0x00008400ff047b82 */ /* 0x000ee40000000a00 */
[----:B--2---:R-:W-:-:S05]  /*0130*/  IMAD.WIDE R12, R19, 0x4, R12 ;  /* 0x00000004130c7825 */ /* 0x004fca00078e020c */
[----:B------:R5:W2:Y:S01]  /*0140*/  @!P0 LDG.E.EL R0, desc[UR4][R12.64] ;  /* 0x000000040c008981 */ /* 0x000aa2000c2e1900 */
[----:B------:R-:W-:Y:S01]  /*0150*/  CS2R R8, SRZ ;  /* 0x0000000000087805 */ /* 0x000fe2000001ff00 */
[----:B----4-:R-:W-:-:S05]  /*0160*/  IMAD.WIDE R10, R19, 0x4, R10 ;  /* 0x00000004130a7825 */ /* 0x010fca00078e020a */
[----:B------:R4:W2:Y:S01]  /*0170*/  @!P0 LDG.E.EL R9, desc[UR4][R10.64] ;  /* 0x000000040a098981 */ /* 0x0008a2000c2e1900 */
[----:B-----5:R-:W-:-:S04]  /*0180*/  IMAD.WIDE R12, R19, 0x4, R14 ;  /* 0x00000004130c7825 */ /* 0x020fc800078e020e */
[----:B---3--:R-:W-:Y:S01]  /*0190*/  IMAD.WIDE R4, R3, 0x4, R4 ;  /* 0x0000000403047825 */ /* 0x008fe200078e0204 */
[----:B------:R-:W3:Y:S04]  /*01a0*/  @!P0 LDG.E.EL R8, desc[UR4][R12.64] ;  /* 0x000000040c088981 */ /* 0x000ee8000c2e1900 */
[----:B------:R-:W5:Y:S01]  /*01b0*/  @!P0 LDG.E R2, desc[UR4][R4.64] ;  /* 0x0000000404028981 */ /* 0x000f62000c1e1900 */
[----:B0-----:R-:W-:-:S04]  /*01c0*/  IMAD.WIDE R14, R19, 0x4, R16 ;  /* 0x00000004130e7825 */ /* 0x001fc800078e0210 */
[----:B-1----:R-:W-:Y:S01]  /*01d0*/  IMAD.WIDE R16, R19, 0x4, R6 ;  /* 0x0000000413107825 */ /* 0x002fe200078e0206 */
[----:B------:R-:W-:Y:S01]  /*01e0*/  CS2R R18, SRZ ;  /* 0x0000000000127805 */ /* 0x000fe2000001ff00 */
[----:B----4-:R-:W-:Y:S01]  /*01f0*/  HFMA2.MMA R11, -RZ, RZ, 1.625, 0 ;  /* 0x3e800000ff0b7435 */ /* 0x010fe200000001ff */
[----:B------:R-:W0:Y:S04]  /*0200*/  LDC.64 R6, c[0x0][0x240] ;  /* 0x00009000ff067b82 */ /* 0x000e280000000a00 */
[----:B------:R-:W4:Y:S04]  /*0210*/  @!P0 LDG.E.EL R18, desc[UR4][R14.64] ;  /* 0x000000040e128981 */ /* 0x000f28000c2e1900 */
[----:B------:R-:W4:Y:S01]  /*0220*/  @!P0 LDG.E.EL R19, desc[UR4][R16.64] ;  /* 0x0000000410138981 */ /* 0x000f22000c2e1900 */
[----:B0-----:R-:W-:-:S04]  /*0230*/  IMAD.WIDE R6, R3, 0x4, R6 ;  /* 0x0000000403067825 */ /* 0x001fc800078e0206 */
[----:B--2---:R-:W-:-:S04]  /*0240*/  FADD R0, R0, 9.9999997473787516356e-06 ;  /* 0x3727c5ac00007421 */ /* 0x004fc80000000000 */
[----:B------:R-:W0:Y:S02]  /*0250*/  MUFU.SQRT R20, R0 ;  /* 0x0000000000147308 */ /* 0x000e240000002000 */
[C---:B0-----:R-:W-:Y:S02]  /*0260*/  FSETP.GT.AND P1, PT, R20.reuse, 8.50705917302346158658e+37, PT ;  /* 0x7e8000001400780b */ /* 0x041fe40003f24000 */
[----:B------:R-:W-:-:S11]  /*0270*/  FSETP.GEU.AND P2, PT, R20, 1.175494350822287508e-38, PT ;  /* 0x008000001400780b */ /* 0x000fd60003f4e000 */
[----:B------:R-:W-:-:S04]  /*0280*/  @P1 FMUL R20, R20, 0.25 ;  /* 0x3e80000014141820 */ /* 0x000fc80000400000 */
[----:B------:R-:W-:-:S06]  /*0290*/  @!P2 FMUL R20, R20, 16777216 ;  /* 0x4b8000001414a820 */ /* 0x000fcc0000400000 */
[----:B------:R-:W0:Y:S01]  /*02a0*/  MUFU.RCP R20, R20 ;  /* 0x0000001400147308 */ /* 0x000e220000001000 */
[----:B------:R-:W-:Y:S01]  /*02b0*/  FSEL R11, R11, 1, P1 ;  /* 0x3f8000000b0b7808 */ /* 0x000fe20000800000 */
[----:B-----5:R-:W-:-:S04]  /*02c0*/  FADD R9, R9, R2 ;  /* 0x0000000209097221 */ /* 0x020fc80000000000 */
[----:B------:R-:W-:Y:S01]  /*02d0*/  @!P2 FMUL R11, R11, 16777216 ;  /* 0x4b8000000b0ba820 */ /* 0x000fe20000400000 */
[----:B---3--:R-:W-:-:S03]  /*02e0*/  FADD R8, R9, -R8 ;  /* 0x8000000809087221 */ /* 0x008fc60000000000 */
[----:B0-----:R-:W-:-:S04]  /*02f0*/  FMUL R11, R20, R11 ;  /* 0x0000000b140b7220 */ /* 0x001fc80000400000 */
[----:B------:R-:W-:-:S04]  /*0300*/  FMUL R8, R8, R11 ;  /* 0x0000000b08087220 */ /* 0x000fc80000400000 */
[----:B----4-:R-:W-:Y:S01]  /*0310*/  FFMA R8, R8, R18, R19 ;  /* 0x0000001208087223 */ /* 0x010fe20000000013 */
[----:B------:R0:W-:Y:S04]  /*0320*/  @!P0 STG.E desc[UR4][R4.64], R9 ;  /* 0x0000000904008986 */ /* 0x0001e8000c101904 */
[----:B------:R-:W-:-:S04]  /*0330*/  FSETP.GEU.AND P1, PT, R8, RZ, PT ;  /* 0x000000ff0800720b */ /* 0x000fc80003f2e000 */
[----:B------:R-:W-:Y:S01]  /*0340*/  FSEL R3, R8, RZ, P1 ;  /* 0x000000ff08037208 */ /* 0x000fe20000800000 */
[----:B0-----:R-:W-:Y:S08]  /*0350*/  @P0 EXIT ;  /* 0x000000000000094d */ /* 0x001ff00003800000 */
[----:B------:R-:W-:Y:S01]  /*0360*/  STG.E desc[UR4][R6.64], R3 ;  /* 0x0000000306007986 */ /* 0x000fe2000c101904 */
[----:B------:R-:W-:Y:S05]  /*0370*/  EXIT ;  /* 0x000000000000794d */ /* 0x000fea0003800000 */
.L_x_0:
[----:B------:R-:W-:-:S00]  /*0380*/  BRA `(.L_x_0) ;  /* 0xfffffffc00fc7947 */ /* 0x000fc0000383ffff */
[----:B------:R-:W-:-:S00]  /*0390*/  NOP ;  /* 0x0000000000007918 */ /* 0x000fc00000000000 */
        /* <DEDUP_REMOVED lines=14> */
.L_x_1:


//--------------------- .nv.global.init           --------------------------
	.section	.nv.global.init,"aw",@progbits
.nv.global.init:
	.type		_$_str,@object
	.size		_$_str,(_$_str_$_2 - _$_str)
_$_str:
        /*0000*/ 	.byte	0x5f, 0x5f, 0x43, 0x55, 0x44, 0x41, 0x5f, 0x46, 0x54, 0x5a, 0x00
	.type		_$_str_$_2,@object
	.size		_$_str_$_2,(.L_1 - _$_str_$_2)
_$_str_$_2:
        /*000b*/ 	.byte	0x5f, 0x5f, 0x43, 0x55, 0x44, 0x41, 0x5f, 0x50, 0x52, 0x45, 0x43, 0x5f, 0x53, 0x51, 0x52, 0x54
        /*001b*/ 	.byte	0x00
.L_1:


//--------------------- .nv.constant0.triton_poi_fused__native_batch_norm_legit_no_training_convolution_relu_65 --------------------------
	.section	.nv.constant0.triton_poi_fused__native_batch_norm_legit_no_training_convolution_relu_65,"a",@progbits
	.sectionflags	@""
	.align	4
.nv.constant0.triton_poi_fused__native_batch_norm_legit_no_training_convolution_relu_65:
	.zero		588
